//
// Generated by NVIDIA NVVM Compiler
//
// Compiler Build ID: CL-36424714
// Cuda compilation tools, release 13.0, V13.0.88
// Based on NVVM 20.0.0
//

.version 9.0
.target sm_100
.address_size 64

	// .globl	_Z17gray_scott_kernelPKdS0_PdS1_iddddd
// _ZZ17gray_scott_kernelPKdS0_PdS1_idddddE6tile_U has been demoted
// _ZZ17gray_scott_kernelPKdS0_PdS1_idddddE6tile_V has been demoted

.visible .entry _Z17gray_scott_kernelPKdS0_PdS1_iddddd(
	.param .u64 .ptr .align 1 _Z17gray_scott_kernelPKdS0_PdS1_iddddd_param_0,
	.param .u64 .ptr .align 1 _Z17gray_scott_kernelPKdS0_PdS1_iddddd_param_1,
	.param .u64 .ptr .align 1 _Z17gray_scott_kernelPKdS0_PdS1_iddddd_param_2,
	.param .u64 .ptr .align 1 _Z17gray_scott_kernelPKdS0_PdS1_iddddd_param_3,
	.param .u32 _Z17gray_scott_kernelPKdS0_PdS1_iddddd_param_4,
	.param .f64 _Z17gray_scott_kernelPKdS0_PdS1_iddddd_param_5,
	.param .f64 _Z17gray_scott_kernelPKdS0_PdS1_iddddd_param_6,
	.param .f64 _Z17gray_scott_kernelPKdS0_PdS1_iddddd_param_7,
	.param .f64 _Z17gray_scott_kernelPKdS0_PdS1_iddddd_param_8,
	.param .f64 _Z17gray_scott_kernelPKdS0_PdS1_iddddd_param_9
)
{
	.reg .pred 	%p<16>;
	.reg .b32 	%r<83>;
	.reg .b64 	%rd<41>;
	.reg .b64 	%fd<59>;
	// demoted variable
	.shared .align 8 .b8 _ZZ17gray_scott_kernelPKdS0_PdS1_idddddE6tile_U[4896];
	// demoted variable
	.shared .align 8 .b8 _ZZ17gray_scott_kernelPKdS0_PdS1_idddddE6tile_V[4896];
	ld.param.u64 	%rd5, [_Z17gray_scott_kernelPKdS0_PdS1_iddddd_param_0];
	ld.param.u64 	%rd6, [_Z17gray_scott_kernelPKdS0_PdS1_iddddd_param_1];
	ld.param.u32 	%r17, [_Z17gray_scott_kernelPKdS0_PdS1_iddddd_param_4];
	ld.param.f64 	%fd3, [_Z17gray_scott_kernelPKdS0_PdS1_iddddd_param_7];
	ld.param.f64 	%fd4, [_Z17gray_scott_kernelPKdS0_PdS1_iddddd_param_8];
	ld.param.f64 	%fd5, [_Z17gray_scott_kernelPKdS0_PdS1_iddddd_param_9];
	cvta.to.global.u64 	%rd1, %rd6;
	cvta.to.global.u64 	%rd2, %rd5;
	mov.u32 	%r18, %ctaid.x;
	mov.u32 	%r1, %ntid.x;
	mov.u32 	%r2, %tid.x;
	mad.lo.s32 	%r3, %r18, %r1, %r2;
	mov.u32 	%r19, %ctaid.y;
	mov.u32 	%r4, %ntid.y;
	mov.u32 	%r5, %tid.y;
	mad.lo.s32 	%r6, %r19, %r4, %r5;
	rem.s32 	%r20, %r6, %r17;
	rem.s32 	%r7, %r3, %r17;
	mul.lo.s32 	%r8, %r20, %r17;
	add.s32 	%r21, %r8, %r7;
	mul.wide.s32 	%rd7, %r21, 8;
	add.s64 	%rd8, %rd2, %rd7;
	ld.global.nc.f64 	%fd6, [%rd8];
	mul.lo.s32 	%r22, %r5, 272;
	mov.u32 	%r23, _ZZ17gray_scott_kernelPKdS0_PdS1_idddddE6tile_U;
	add.s32 	%r9, %r23, %r22;
	add.s32 	%r10, %r9, 272;
	shl.b32 	%r24, %r2, 3;
	add.s32 	%r11, %r10, %r24;
	st.shared.f64 	[%r11+8], %fd6;
	add.s64 	%rd9, %rd1, %rd7;
	ld.global.nc.f64 	%fd7, [%rd9];
	mov.u32 	%r25, _ZZ17gray_scott_kernelPKdS0_PdS1_idddddE6tile_V;
	add.s32 	%r12, %r25, %r22;
	add.s32 	%r13, %r12, 272;
	add.s32 	%r14, %r13, %r24;
	st.shared.f64 	[%r14+8], %fd7;
	setp.ne.s32 	%p1, %r5, 0;
	@%p1 bra 	$L__BB0_2;
	add.s32 	%r26, %r6, %r17;
	add.s32 	%r27, %r26, -1;
	rem.s32 	%r28, %r27, %r17;
	mad.lo.s32 	%r29, %r28, %r17, %r7;
	mul.wide.s32 	%rd10, %r29, 8;
	add.s64 	%rd11, %rd2, %rd10;
	ld.global.nc.f64 	%fd8, [%rd11];
	shl.b32 	%r30, %r2, 3;
	mov.u32 	%r31, _ZZ17gray_scott_kernelPKdS0_PdS1_idddddE6tile_U;
	add.s32 	%r32, %r31, %r30;
	st.shared.f64 	[%r32+8], %fd8;
	add.s64 	%rd12, %rd1, %rd10;
	ld.global.nc.f64 	%fd9, [%rd12];
	mov.u32 	%r33, _ZZ17gray_scott_kernelPKdS0_PdS1_idddddE6tile_V;
	add.s32 	%r34, %r33, %r30;
	st.shared.f64 	[%r34+8], %fd9;
$L__BB0_2:
	add.s32 	%r15, %r4, -1;
	setp.ne.s32 	%p2, %r5, %r15;
	@%p2 bra 	$L__BB0_4;
	add.s32 	%r35, %r6, %r17;
	add.s32 	%r36, %r35, 1;
	rem.s32 	%r37, %r36, %r17;
	mad.lo.s32 	%r38, %r37, %r17, %r7;
	mul.wide.s32 	%rd13, %r38, 8;
	add.s64 	%rd14, %rd2, %rd13;
	ld.global.nc.f64 	%fd10, [%rd14];
	shl.b32 	%r39, %r2, 3;
	mov.u32 	%r40, _ZZ17gray_scott_kernelPKdS0_PdS1_idddddE6tile_U;
	add.s32 	%r41, %r40, %r39;
	st.shared.f64 	[%r41+4632], %fd10;
	add.s64 	%rd15, %rd1, %rd13;
	ld.global.nc.f64 	%fd11, [%rd15];
	mov.u32 	%r42, _ZZ17gray_scott_kernelPKdS0_PdS1_idddddE6tile_V;
	add.s32 	%r43, %r42, %r39;
	st.shared.f64 	[%r43+4632], %fd11;
$L__BB0_4:
	setp.ne.s32 	%p3, %r2, 0;
	@%p3 bra 	$L__BB0_6;
	add.s32 	%r44, %r3, %r17;
	add.s32 	%r45, %r44, -1;
	rem.s32 	%r46, %r45, %r17;
	add.s32 	%r47, %r46, %r8;
	mul.wide.s32 	%rd16, %r47, 8;
	add.s64 	%rd17, %rd2, %rd16;
	ld.global.nc.f64 	%fd12, [%rd17];
	st.shared.f64 	[%r10], %fd12;
	add.s64 	%rd18, %rd1, %rd16;
	ld.global.nc.f64 	%fd13, [%rd18];
	st.shared.f64 	[%r13], %fd13;
$L__BB0_6:
	add.s32 	%r16, %r1, -1;
	setp.ne.s32 	%p4, %r2, %r16;
	@%p4 bra 	$L__BB0_8;
	add.s32 	%r48, %r3, %r17;
	add.s32 	%r49, %r48, 1;
	rem.s32 	%r50, %r49, %r17;
	add.s32 	%r51, %r50, %r8;
	mul.wide.s32 	%rd19, %r51, 8;
	add.s64 	%rd20, %rd2, %rd19;
	ld.global.nc.f64 	%fd14, [%rd20];
	st.shared.f64 	[%r9+536], %fd14;
	add.s64 	%rd21, %rd1, %rd19;
	ld.global.nc.f64 	%fd15, [%rd21];
	st.shared.f64 	[%r12+536], %fd15;
$L__BB0_8:
	or.b32  	%r52, %r2, %r5;
	setp.ne.s32 	%p5, %r52, 0;
	@%p5 bra 	$L__BB0_10;
	add.s32 	%r53, %r6, %r17;
	add.s32 	%r54, %r53, -1;
	rem.s32 	%r55, %r54, %r17;
	add.s32 	%r56, %r3, %r17;
	add.s32 	%r57, %r56, -1;
	rem.s32 	%r58, %r57, %r17;
	mad.lo.s32 	%r59, %r55, %r17, %r58;
	mul.wide.s32 	%rd22, %r59, 8;
	add.s64 	%rd23, %rd2, %rd22;
	ld.global.nc.f64 	%fd16, [%rd23];
	st.shared.f64 	[_ZZ17gray_scott_kernelPKdS0_PdS1_idddddE6tile_U], %fd16;
	add.s64 	%rd24, %rd1, %rd22;
	ld.global.nc.f64 	%fd17, [%rd24];
	st.shared.f64 	[_ZZ17gray_scott_kernelPKdS0_PdS1_idddddE6tile_V], %fd17;
$L__BB0_10:
	setp.ne.s32 	%p6, %r2, %r16;
	setp.ne.s32 	%p7, %r5, 0;
	or.pred  	%p8, %p7, %p6;
	@%p8 bra 	$L__BB0_12;
	add.s32 	%r60, %r6, %r17;
	add.s32 	%r61, %r60, -1;
	rem.s32 	%r62, %r61, %r17;
	add.s32 	%r63, %r3, %r17;
	add.s32 	%r64, %r63, 1;
	rem.s32 	%r65, %r64, %r17;
	mad.lo.s32 	%r66, %r62, %r17, %r65;
	mul.wide.s32 	%rd25, %r66, 8;
	add.s64 	%rd26, %rd2, %rd25;
	ld.global.nc.f64 	%fd18, [%rd26];
	st.shared.f64 	[_ZZ17gray_scott_kernelPKdS0_PdS1_idddddE6tile_U+264], %fd18;
	add.s64 	%rd27, %rd1, %rd25;
	ld.global.nc.f64 	%fd19, [%rd27];
	st.shared.f64 	[_ZZ17gray_scott_kernelPKdS0_PdS1_idddddE6tile_V+264], %fd19;
$L__BB0_12:
	setp.ne.s32 	%p9, %r2, 0;
	setp.ne.s32 	%p10, %r5, %r15;
	or.pred  	%p11, %p9, %p10;
	@%p11 bra 	$L__BB0_14;
	add.s32 	%r67, %r6, %r17;
	add.s32 	%r68, %r67, 1;
	rem.s32 	%r69, %r68, %r17;
	add.s32 	%r70, %r3, %r17;
	add.s32 	%r71, %r70, -1;
	rem.s32 	%r72, %r71, %r17;
	mad.lo.s32 	%r73, %r69, %r17, %r72;
	mul.wide.s32 	%rd28, %r73, 8;
	add.s64 	%rd29, %rd2, %rd28;
	ld.global.nc.f64 	%fd20, [%rd29];
	st.shared.f64 	[_ZZ17gray_scott_kernelPKdS0_PdS1_idddddE6tile_U+4624], %fd20;
	add.s64 	%rd30, %rd1, %rd28;
	ld.global.nc.f64 	%fd21, [%rd30];
	st.shared.f64 	[_ZZ17gray_scott_kernelPKdS0_PdS1_idddddE6tile_V+4624], %fd21;
$L__BB0_14:
	setp.ne.s32 	%p12, %r2, %r16;
	setp.ne.s32 	%p13, %r5, %r15;
	or.pred  	%p14, %p12, %p13;
	@%p14 bra 	$L__BB0_16;
	add.s32 	%r74, %r6, %r17;
	add.s32 	%r75, %r74, 1;
	rem.s32 	%r76, %r75, %r17;
	add.s32 	%r77, %r3, %r17;
	add.s32 	%r78, %r77, 1;
	rem.s32 	%r79, %r78, %r17;
	mad.lo.s32 	%r80, %r76, %r17, %r79;
	mul.wide.s32 	%rd31, %r80, 8;
	add.s64 	%rd32, %rd2, %rd31;
	ld.global.nc.f64 	%fd22, [%rd32];
	st.shared.f64 	[_ZZ17gray_scott_kernelPKdS0_PdS1_idddddE6tile_U+4888], %fd22;
	add.s64 	%rd33, %rd1, %rd31;
	ld.global.nc.f64 	%fd23, [%rd33];
	st.shared.f64 	[_ZZ17gray_scott_kernelPKdS0_PdS1_idddddE6tile_V+4888], %fd23;
$L__BB0_16:
	bar.sync 	0;
	max.s32 	%r81, %r6, %r3;
	setp.ge.s32 	%p15, %r81, %r17;
	@%p15 bra 	$L__BB0_18;
	ld.param.f64 	%fd58, [_Z17gray_scott_kernelPKdS0_PdS1_iddddd_param_6];
	ld.param.f64 	%fd57, [_Z17gray_scott_kernelPKdS0_PdS1_iddddd_param_5];
	ld.param.u64 	%rd40, [_Z17gray_scott_kernelPKdS0_PdS1_iddddd_param_3];
	ld.param.u64 	%rd39, [_Z17gray_scott_kernelPKdS0_PdS1_iddddd_param_2];
	ld.shared.f64 	%fd24, [%r11+8];
	ld.shared.f64 	%fd25, [%r14+8];
	ld.shared.f64 	%fd26, [%r11+280];
	ld.shared.f64 	%fd27, [%r11+-264];
	add.f64 	%fd28, %fd26, %fd27;
	ld.shared.f64 	%fd29, [%r11+16];
	add.f64 	%fd30, %fd28, %fd29;
	ld.shared.f64 	%fd31, [%r11];
	add.f64 	%fd32, %fd30, %fd31;
	mul.f64 	%fd33, %fd24, 0d4010000000000000;
	sub.f64 	%fd34, %fd32, %fd33;
	ld.shared.f64 	%fd35, [%r14+280];
	ld.shared.f64 	%fd36, [%r14+-264];
	add.f64 	%fd37, %fd35, %fd36;
	ld.shared.f64 	%fd38, [%r14+16];
	add.f64 	%fd39, %fd37, %fd38;
	ld.shared.f64 	%fd40, [%r14];
	add.f64 	%fd41, %fd39, %fd40;
	mul.f64 	%fd42, %fd25, 0d4010000000000000;
	sub.f64 	%fd43, %fd41, %fd42;
	mul.f64 	%fd44, %fd24, %fd25;
	mul.f64 	%fd45, %fd25, %fd44;
	mul.f64 	%fd46, %fd57, %fd34;
	sub.f64 	%fd47, %fd46, %fd45;
	mov.f64 	%fd48, 0d3FF0000000000000;
	sub.f64 	%fd49, %fd48, %fd24;
	fma.rn.f64 	%fd50, %fd3, %fd49, %fd47;
	fma.rn.f64 	%fd51, %fd5, %fd50, %fd24;
	mad.lo.s32 	%r82, %r17, %r6, %r3;
	cvta.to.global.u64 	%rd34, %rd39;
	mul.wide.s32 	%rd35, %r82, 8;
	add.s64 	%rd36, %rd34, %rd35;
	st.global.f64 	[%rd36], %fd51;
	fma.rn.f64 	%fd52, %fd58, %fd43, %fd45;
	add.f64 	%fd53, %fd3, %fd4;
	mul.f64 	%fd54, %fd53, %fd25;
	sub.f64 	%fd55, %fd52, %fd54;
	fma.rn.f64 	%fd56, %fd5, %fd55, %fd25;
	cvta.to.global.u64 	%rd37, %rd40;
	add.s64 	%rd38, %rd37, %rd35;
	st.global.f64 	[%rd38], %fd56;
$L__BB0_18:
	ret;

}


// ===== COMPILED SASS (sm_100) =====

	.target	sm_100

	.elftype	@"ET_EXEC"


//--------------------- .note.nv.tkinfo           --------------------------
	.section	.note.nv.tkinfo,"",@"SHT_NOTE"
	.sectionflags	@"SHF_NOTE_NV_TKINFO"
	.tkinfo
        /*0018*/ 	.word	0x00000002
        /*0030*/ 	.string	""
        /*0030*/ 	.string	"ptxas"
        /*0030*/ 	.string	"Cuda compilation tools, release 13.0, V13.0.88"
        /*0030*/ 	.string	"Build cuda_13.0.r13.0/compiler.36424714_0"
        /*0030*/ 	.string	"-arch sm_100 -m 64 "



//--------------------- .note.nv.cuinfo           --------------------------
	.section	.note.nv.cuinfo,"",@"SHT_NOTE"
	.sectionflags	@"SHF_NOTE_NV_CUINFO"
        /*0018*/ 	.short	0x0002
        /*001a*/ 	.short	0x0064
        /*001c*/ 	.short	0x0082
	.zero		2


//--------------------- .nv.info                  --------------------------
	.section	.nv.info,"",@"SHT_CUDA_INFO"
	.align	4


	//----- nvinfo : EIATTR_REGCOUNT
	.align		4
        /*0000*/ 	.byte	0x04, 0x2f
        /*0002*/ 	.short	(.L_1 - .L_0)
	.align		4
.L_0:
        /*0004*/ 	.word	index@(_Z17gray_scott_kernelPKdS0_PdS1_iddddd)
        /*0008*/ 	.word	0x00000020


	//----- nvinfo : EIATTR_FRAME_SIZE
	.align		4
.L_1:
        /*000c*/ 	.byte	0x04, 0x11
        /*000e*/ 	.short	(.L_3 - .L_2)
	.align		4
.L_2:
        /*0010*/ 	.word	index@(_Z17gray_scott_kernelPKdS0_PdS1_iddddd)
        /*0014*/ 	.word	0x00000000


	//----- nvinfo : EIATTR_MIN_STACK_SIZE
	.align		4
.L_3:
        /*0018*/ 	.byte	0x04, 0x12
        /*001a*/ 	.short	(.L_5 - .L_4)
	.align		4
.L_4:
        /*001c*/ 	.word	index@(_Z17gray_scott_kernelPKdS0_PdS1_iddddd)
        /*0020*/ 	.word	0x00000000
.L_5:


//--------------------- .nv.compat                --------------------------
	.section	.nv.compat,"",@"SHT_CUDA_COMPAT_INFO"
	.align	4
        /*0000*/ 	.byte	0x02, 0x09, 0x00, 0x00, 0x02, 0x02, 0x01, 0x00, 0x02, 0x05, 0x05, 0x00, 0x03, 0x07, 0x01, 0x01
        /*0010*/ 	.byte	0x02, 0x03, 0x00, 0x00, 0x02, 0x06, 0x01, 0x00, 0x04, 0x0b, 0x08, 0x00, 0x01, 0x00, 0x00, 0x00
        /*0020*/ 	.byte	0x00, 0x00, 0x00, 0x00


//--------------------- .nv.info._Z17gray_scott_kernelPKdS0_PdS1_iddddd --------------------------
	.section	.nv.info._Z17gray_scott_kernelPKdS0_PdS1_iddddd,"",@"SHT_CUDA_INFO"
	.sectionflags	@""
	.align	4


	//----- nvinfo : EIATTR_CUDA_API_VERSION
	.align		4
        /*0000*/ 	.byte	0x04, 0x37
        /*0002*/ 	.short	(.L_7 - .L_6)
.L_6:
        /*0004*/ 	.word	0x00000082


	//----- nvinfo : EIATTR_KPARAM_INFO
	.align		4
.L_7:
        /*0008*/ 	.byte	0x04, 0x17
        /*000a*/ 	.short	(.L_9 - .L_8)
.L_8:
        /*000c*/ 	.word	0x00000000
        /*0010*/ 	.short	0x0009
        /*0012*/ 	.short	0x0048
        /*0014*/ 	.byte	0x00, 0xf0, 0x21, 0x00


	//----- nvinfo : EIATTR_KPARAM_INFO
	.align		4
.L_9:
        /*0018*/ 	.byte	0x04, 0x17
        /*001a*/ 	.short	(.L_11 - .L_10)
.L_10:
        /*001c*/ 	.word	0x00000000
        /*0020*/ 	.short	0x0008
        /*0022*/ 	.short	0x0040
        /*0024*/ 	.byte	0x00, 0xf0, 0x21, 0x00


	//----- nvinfo : EIATTR_KPARAM_INFO
	.align		4
.L_11:
        /*0028*/ 	.byte	0x04, 0x17
        /*002a*/ 	.short	(.L_13 - .L_12)
.L_12:
        /*002c*/ 	.word	0x00000000
        /*0030*/ 	.short	0x0007
        /*0032*/ 	.short	0x0038
        /*0034*/ 	.byte	0x00, 0xf0, 0x21, 0x00


	//----- nvinfo : EIATTR_KPARAM_INFO
	.align		4
.L_13:
        /*0038*/ 	.byte	0x04, 0x17
        /*003a*/ 	.short	(.L_15 - .L_14)
.L_14:
        /*003c*/ 	.word	0x00000000
        /*0040*/ 	.short	0x0006
        /*0042*/ 	.short	0x0030
        /*0044*/ 	.byte	0x00, 0xf0, 0x21, 0x00


	//----- nvinfo : EIATTR_KPARAM_INFO
	.align		4
.L_15:
        /*0048*/ 	.byte	0x04, 0x17
        /*004a*/ 	.short	(.L_17 - .L_16)
.L_16:
        /*004c*/ 	.word	0x00000000
        /*0050*/ 	.short	0x0005
        /*0052*/ 	.short	0x0028
        /*0054*/ 	.byte	0x00, 0xf0, 0x21, 0x00


	//----- nvinfo : EIATTR_KPARAM_INFO
	.align		4
.L_17:
        /*0058*/ 	.byte	0x04, 0x17
        /*005a*/ 	.short	(.L_19 - .L_18)
.L_18:
        /*005c*/ 	.word	0x00000000
        /*0060*/ 	.short	0x0004
        /*0062*/ 	.short	0x0020
        /*0064*/ 	.byte	0x00, 0xf0, 0x11, 0x00


	//----- nvinfo : EIATTR_KPARAM_INFO
	.align		4
.L_19:
        /*0068*/ 	.byte	0x04, 0x17
        /*006a*/ 	.short	(.L_21 - .L_20)
.L_20:
        /*006c*/ 	.word	0x00000000
        /*0070*/ 	.short	0x0003
        /*0072*/ 	.short	0x0018
        /*0074*/ 	.byte	0x00, 0xf5, 0x21, 0x00


	//----- nvinfo : EIATTR_KPARAM_INFO
	.align		4
.L_21:
        /*0078*/ 	.byte	0x04, 0x17
        /*007a*/ 	.short	(.L_23 - .L_22)
.L_22:
        /*007c*/ 	.word	0x00000000
        /*0080*/ 	.short	0x0002
        /*0082*/ 	.short	0x0010
        /*0084*/ 	.byte	0x00, 0xf5, 0x21, 0x00


	//----- nvinfo : EIATTR_KPARAM_INFO
	.align		4
.L_23:
        /*0088*/ 	.byte	0x04, 0x17
        /*008a*/ 	.short	(.L_25 - .L_24)
.L_24:
        /*008c*/ 	.word	0x00000000
        /*0090*/ 	.short	0x0001
        /*0092*/ 	.short	0x0008
        /*0094*/ 	.byte	0x00, 0xf5, 0x21, 0x00


	//----- nvinfo : EIATTR_KPARAM_INFO
	.align		4
.L_25:
        /*0098*/ 	.byte	0x04, 0x17
        /*009a*/ 	.short	(.L_27 - .L_26)
.L_26:
        /*009c*/ 	.word	0x00000000
        /*00a0*/ 	.short	0x0000
        /*00a2*/ 	.short	0x0000
        /*00a4*/ 	.byte	0x00, 0xf5, 0x21, 0x00


	//----- nvinfo : EIATTR_SPARSE_MMA_MASK
	.align		4
.L_27:
        /*00a8*/ 	.byte	0x03, 0x50
        /*00aa*/ 	.short	0x0000


	//----- nvinfo : EIATTR_MAXREG_COUNT
	.align		4
        /*00ac*/ 	.byte	0x03, 0x1b
        /*00ae*/ 	.short	0x00ff


	//----- nvinfo : EIATTR_NUM_BARRIERS
	.align		4
        /*00b0*/ 	.byte	0x02, 0x4c
        /*00b2*/ 	.byte	0x01
	.zero		1


	//----- nvinfo : EIATTR_MERCURY_ISA_VERSION
	.align		4
        /*00b4*/ 	.byte	0x03, 0x5f
        /*00b6*/ 	.short	0x0101


	//----- nvinfo : EIATTR_VRC_CTA_INIT_COUNT
	.align		4
        /*00b8*/ 	.byte	0x02, 0x4a
	.zero		1
	.zero		1


	//----- nvinfo : EIATTR_EXIT_INSTR_OFFSETS
	.align		4
        /*00bc*/ 	.byte	0x04, 0x1c
        /*00be*/ 	.short	(.L_29 - .L_28)


	//   ....[0]....
.L_28:
        /*00c0*/ 	.word	0x000012f0


	//   ....[1]....
        /*00c4*/ 	.word	0x00001570


	//----- nvinfo : EIATTR_CRS_STACK_SIZE
	.align		4
.L_29:
        /*00c8*/ 	.byte	0x04, 0x1e
        /*00ca*/ 	.short	(.L_31 - .L_30)
.L_30:
        /*00cc*/ 	.word	0x00000000


	//----- nvinfo : EIATTR_CBANK_PARAM_SIZE
	.align		4
.L_31:
        /*00d0*/ 	.byte	0x03, 0x19
        /*00d2*/ 	.short	0x0050


	//----- nvinfo : EIATTR_PARAM_CBANK
	.align		4
        /*00d4*/ 	.byte	0x04, 0x0a
        /*00d6*/ 	.short	(.L_33 - .L_32)
	.align		4
.L_32:
        /*00d8*/ 	.word	index@(.nv.constant0._Z17gray_scott_kernelPKdS0_PdS1_iddddd)
        /*00dc*/ 	.short	0x0380
        /*00de*/ 	.short	0x0050


	//----- nvinfo : EIATTR_SW_WAR
	.align		4
.L_33:
        /*00e0*/ 	.byte	0x04, 0x36
        /*00e2*/ 	.short	(.L_35 - .L_34)
.L_34:
        /*00e4*/ 	.word	0x00000008
.L_35:


//--------------------- .nv.callgraph             --------------------------
	.section	.nv.callgraph,"",@"SHT_CUDA_CALLGRAPH"
	.align	4
	.sectionentsize	8
	.align		4
        /*0000*/ 	.word	0x00000000
	.align		4
        /*0004*/ 	.word	0xffffffff
	.align		4
        /*0008*/ 	.word	0x00000000
	.align		4
        /*000c*/ 	.word	0xfffffffe
	.align		4
        /*0010*/ 	.word	0x00000000
	.align		4
        /*0014*/ 	.word	0xfffffffd
	.align		4
        /*0018*/ 	.word	0x00000000
	.align		4
        /*001c*/ 	.word	0xfffffffc


//--------------------- .text._Z17gray_scott_kernelPKdS0_PdS1_iddddd --------------------------
	.section	.text._Z17gray_scott_kernelPKdS0_PdS1_iddddd,"ax",@progbits
	.align	128
        .global         _Z17gray_scott_kernelPKdS0_PdS1_iddddd
        .type           _Z17gray_scott_kernelPKdS0_PdS1_iddddd,@function
        .size           _Z17gray_scott_kernelPKdS0_PdS1_iddddd,(.L_x_17 - _Z17gray_scott_kernelPKdS0_PdS1_iddddd)
        .other          _Z17gray_scott_kernelPKdS0_PdS1_iddddd,@"STO_CUDA_ENTRY STV_DEFAULT"
_Z17gray_scott_kernelPKdS0_PdS1_iddddd:
.text._Z17gray_scott_kernelPKdS0_PdS1_iddddd:
[----:B------:R-:W-:Y:S08]  /*0000*/  LDC R1, c[0x0][0x37c] ;  /* 0x0000df00ff017b82 */ /* 0x000ff00000000800 */
[----:B------:R-:W0:Y:S01]  /*0010*/  LDC R8, c[0x0][0x3a0] ;  /* 0x0000e800ff087b82 */ /* 0x000e220000000800 */
[----:B------:R-:W1:Y:S01]  /*0020*/  S2R R10, SR_TID.Y ;  /* 0x00000000000a7919 */ /* 0x000e620000002200 */
[----:B------:R-:W-:Y:S01]  /*0030*/  IMAD.MOV.U32 R22, RZ, RZ, RZ ;  /* 0x000000ffff167224 */ /* 0x000fe200078e00ff */
[----:B------:R-:W2:Y:S05]  /*0040*/  S2R R20, SR_TID.X ;  /* 0x0000000000147919 */ /* 0x000eaa0000002100 */
[----:B------:R-:W2:Y:S08]  /*0050*/  LDC R5, c[0x0][0x360] ;  /* 0x0000d800ff057b82 */ /* 0x000eb00000000800 */
[----:B------:R-:W1:Y:S01]  /*0060*/  S2UR UR5, SR_CTAID.Y ;  /* 0x00000000000579c3 */ /* 0x000e620000002600 */
[----:B0-----:R-:W-:-:S07]  /*0070*/  IABS R9, R8 ;  /* 0x0000000800097213 */ /* 0x001fce0000000000 */
[----:B------:R-:W1:Y:S01]  /*0080*/  LDC R3, c[0x0][0x364] ;  /* 0x0000d900ff037b82 */ /* 0x000e620000000800 */
[----:B------:R-:W-:Y:S01]  /*0090*/  ISETP.NE.AND P4, PT, R8, RZ, PT ;  /* 0x000000ff0800720c */ /* 0x000fe20003f85270 */
[----:B------:R-:W0:Y:S06]  /*00a0*/  I2F.RP R0, R9 ;  /* 0x0000000900007306 */ /* 0x000e2c0000209400 */
[----:B------:R-:W2:Y:S08]  /*00b0*/  S2UR UR4, SR_CTAID.X ;  /* 0x00000000000479c3 */ /* 0x000eb00000002500 */
[----:B------:R-:W3:Y:S01]  /*00c0*/  LDC.64 R12, c[0x0][0x380] ;  /* 0x0000e000ff0c7b82 */ /* 0x000ee20000000a00 */
[----:B0-----:R-:W0:Y:S01]  /*00d0*/  MUFU.RCP R0, R0 ;  /* 0x0000000000007308 */ /* 0x001e220000001000 */
[----:B-1----:R-:W-:-:S06]  /*00e0*/  IMAD R11, R3, UR5, R10 ;  /* 0x00000005030b7c24 */ /* 0x002fcc000f8e020a */
[----:B------:R-:W1:Y:S01]  /*00f0*/  LDC.64 R14, c[0x0][0x388] ;  /* 0x0000e200ff0e7b82 */ /* 0x000e620000000a00 */
[----:B------:R-:W-:Y:S01]  /*0100*/  IABS R4, R11 ;  /* 0x0000000b00047213 */ /* 0x000fe20000000000 */
[----:B--2---:R-:W-:Y:S01]  /*0110*/  IMAD R21, R5, UR4, R20 ;  /* 0x0000000405157c24 */ /* 0x004fe2000f8e0214 */
[----:B------:R-:W2:Y:S01]  /*0120*/  LDCU.64 UR4, c[0x0][0x358] ;  /* 0x00006b00ff0477ac */ /* 0x000ea20008000a00 */
[----:B0-----:R-:W-:-:S03]  /*0130*/  VIADD R23, R0, 0xffffffe ;  /* 0x0ffffffe00177836 */ /* 0x001fc60000000000 */
[----:B------:R-:W-:Y:S02]  /*0140*/  IABS R6, R21 ;  /* 0x0000001500067213 */ /* 0x000fe40000000000 */
[----:B------:R-:W-:Y:S01]  /*0150*/  ISETP.GE.AND P3, PT, R21, RZ, PT ;  /* 0x000000ff1500720c */ /* 0x000fe20003f66270 */
[----:B------:R-:W0:Y:S02]  /*0160*/  F2I.FTZ.U32.TRUNC.NTZ R23, R23 ;  /* 0x0000001700177305 */ /* 0x000e24000021f000 */
[----:B0-----:R-:W-:-:S04]  /*0170*/  IMAD.MOV R2, RZ, RZ, -R23 ;  /* 0x000000ffff027224 */ /* 0x001fc800078e0a17 */
[----:B------:R-:W-:-:S04]  /*0180*/  IMAD R7, R2, R9, RZ ;  /* 0x0000000902077224 */ /* 0x000fc800078e02ff */
[----:B------:R-:W-:Y:S01]  /*0190*/  IMAD.HI.U32 R22, R23, R7, R22 ;  /* 0x0000000717167227 */ /* 0x000fe200078e0016 */
[----:B------:R-:W-:-:S05]  /*01a0*/  LOP3.LUT R23, RZ, R8, RZ, 0x33, !PT ;  /* 0x00000008ff177212 */ /* 0x000fca00078e33ff */
[----:B------:R-:W-:-:S04]  /*01b0*/  IMAD.HI.U32 R0, R22, R4, RZ ;  /* 0x0000000416007227 */ /* 0x000fc800078e00ff */
[----:B------:R-:W-:Y:S01]  /*01c0*/  IMAD.HI.U32 R2, R22, R6, RZ ;  /* 0x0000000616027227 */ /* 0x000fe200078e00ff */
[----:B------:R-:W-:-:S03]  /*01d0*/  IADD3 R0, PT, PT, -R0, RZ, RZ ;  /* 0x000000ff00007210 */ /* 0x000fc60007ffe1ff */
[----:B------:R-:W-:Y:S02]  /*01e0*/  IMAD.MOV R2, RZ, RZ, -R2 ;  /* 0x000000ffff027224 */ /* 0x000fe400078e0a02 */
[C---:B------:R-:W-:Y:S02]  /*01f0*/  IMAD R0, R9.reuse, R0, R4 ;  /* 0x0000000009007224 */ /* 0x040fe400078e0204 */
[----:B------:R-:W-:-:S03]  /*0200*/  IMAD R2, R9, R2, R6 ;  /* 0x0000000209027224 */ /* 0x000fc600078e0206 */
[C---:B------:R-:W-:Y:S02]  /*0210*/  ISETP.GT.U32.AND P0, PT, R9.reuse, R0, PT ;  /* 0x000000000900720c */ /* 0x040fe40003f04070 */
[----:B------:R-:W-:-:S11]  /*0220*/  ISETP.GT.U32.AND P1, PT, R9, R2, PT ;  /* 0x000000020900720c */ /* 0x000fd60003f24070 */
[----:B------:R-:W-:Y:S02]  /*0230*/  @!P0 IMAD.IADD R0, R0, 0x1, -R9 ;  /* 0x0000000100008824 */ /* 0x000fe400078e0a09 */
[----:B------:R-:W-:Y:S02]  /*0240*/  @!P1 IADD3 R2, PT, PT, R2, -R9, RZ ;  /* 0x8000000902029210 */ /* 0x000fe40007ffe0ff */
[----:B------:R-:W-:Y:S02]  /*0250*/  ISETP.GE.AND P1, PT, R11, RZ, PT ;  /* 0x000000ff0b00720c */ /* 0x000fe40003f26270 */
[C---:B------:R-:W-:Y:S02]  /*0260*/  ISETP.GT.U32.AND P0, PT, R9.reuse, R0, PT ;  /* 0x000000000900720c */ /* 0x040fe40003f04070 */
[----:B------:R-:W-:-:S11]  /*0270*/  ISETP.GT.U32.AND P2, PT, R9, R2, PT ;  /* 0x000000020900720c */ /* 0x000fd60003f44070 */
[--C-:B------:R-:W-:Y:S02]  /*0280*/  @!P0 IMAD.IADD R0, R0, 0x1, -R9.reuse ;  /* 0x0000000100008824 */ /* 0x100fe400078e0a09 */
[----:B------:R-:W-:-:S03]  /*0290*/  @!P2 IMAD.IADD R2, R2, 0x1, -R9 ;  /* 0x000000010202a824 */ /* 0x000fc600078e0a09 */
[----:B------:R-:W-:Y:S01]  /*02a0*/  @!P1 IADD3 R0, PT, PT, -R0, RZ, RZ ;  /* 0x000000ff00009210 */ /* 0x000fe20007ffe1ff */
[----:B------:R-:W-:-:S03]  /*02b0*/  @!P3 IMAD.MOV R2, RZ, RZ, -R2 ;  /* 0x000000ffff02b224 */ /* 0x000fc600078e0a02 */
[C---:B------:R-:W-:Y:S02]  /*02c0*/  SEL R25, R23.reuse, R0, !P4 ;  /* 0x0000000017197207 */ /* 0x040fe40006000000 */
[----:B------:R-:W-:-:S05]  /*02d0*/  SEL R27, R23, R2, !P4 ;  /* 0x00000002171b7207 */ /* 0x000fca0006000000 */
[----:B------:R-:W-:-:S04]  /*02e0*/  IMAD R17, R25, R8, R27 ;  /* 0x0000000819117224 */ /* 0x000fc800078e021b */
[----:B---3--:R-:W-:-:S04]  /*02f0*/  IMAD.WIDE R18, R17, 0x8, R12 ;  /* 0x0000000811127825 */ /* 0x008fc800078e020c */
[----:B-1----:R-:W-:Y:S02]  /*0300*/  IMAD.WIDE R16, R17, 0x8, R14 ;  /* 0x0000000811107825 */ /* 0x002fe400078e020e */
[----:B--2---:R-:W2:Y:S04]  /*0310*/  LDG.E.64.CONSTANT R18, desc[UR4][R18.64] ;  /* 0x0000000412127981 */ /* 0x004ea8000c1e9b00 */
[----:B------:R-:W3:Y:S01]  /*0320*/  LDG.E.64.CONSTANT R16, desc[UR4][R16.64] ;  /* 0x0000000410107981 */ /* 0x000ee2000c1e9b00 */
[----:B------:R-:W-:Y:S01]  /*0330*/  MOV R7, 0x400 ;  /* 0x0000040000077802 */ /* 0x000fe20000000f00 */
[----:B------:R-:W-:Y:S01]  /*0340*/  VIADD R5, R5, 0xffffffff ;  /* 0xffffffff05057836 */ /* 0x000fe20000000000 */
[----:B------:R-:W-:Y:S01]  /*0350*/  IADD3 R3, PT, PT, R3, -0x1, RZ ;  /* 0xffffffff03037810 */ /* 0x000fe20007ffe0ff */
[----:B------:R-:W0:Y:S01]  /*0360*/  S2R R0, SR_CgaCtaId ;  /* 0x0000000000007919 */ /* 0x000e220000008800 */
[C---:B------:R-:W-:Y:S01]  /*0370*/  ISETP.NE.AND P2, PT, R10.reuse, RZ, PT ;  /* 0x000000ff0a00720c */ /* 0x040fe20003f45270 */
[----:B------:R-:W-:Y:S01]  /*0380*/  VIADD R6, R7, 0x1320 ;  /* 0x0000132007067836 */ /* 0x000fe20000000000 */
[----:B------:R-:W-:Y:S01]  /*0390*/  ISETP.NE.AND P0, PT, R10, R3, PT ;  /* 0x000000030a00720c */ /* 0x000fe20003f05270 */
[----:B------:R-:W-:Y:S01]  /*03a0*/  BSSY.RECONVERGENT B0, `(.L_x_0) ;  /* 0x0000021000007945 */ /* 0x000fe20003800200 */
[----:B------:R-:W-:-:S02]  /*03b0*/  ISETP.NE.AND P1, PT, R20, RZ, PT ;  /* 0x000000ff1400720c */ /* 0x000fc40003f25270 */
[----:B------:R-:W-:Y:S02]  /*03c0*/  ISETP.NE.AND P5, PT, R20, R5, PT ;  /* 0x000000051400720c */ /* 0x000fe40003fa5270 */
[C---:B0-----:R-:W-:Y:S02]  /*03d0*/  LEA R7, R0.reuse, R7, 0x18 ;  /* 0x0000000700077211 */ /* 0x041fe400078ec0ff */
[----:B------:R-:W-:-:S03]  /*03e0*/  LEA R6, R0, R6, 0x18 ;  /* 0x0000000600067211 */ /* 0x000fc600078ec0ff */
[C---:B------:R-:W-:Y:S02]  /*03f0*/  IMAD R4, R10.reuse, 0x110, R7 ;  /* 0x000001100a047824 */ /* 0x040fe400078e0207 */
[----:B------:R-:W-:Y:S02]  /*0400*/  IMAD R3, R10, 0x110, R6 ;  /* 0x000001100a037824 */ /* 0x000fe400078e0206 */
[----:B------:R-:W-:-:S03]  /*0410*/  IMAD R2, R20, 0x8, R4 ;  /* 0x0000000814027824 */ /* 0x000fc600078e0204 */
[----:B------:R-:W-:Y:S02]  /*0420*/  LEA R0, R20, R3, 0x3 ;  /* 0x0000000314007211 */ /* 0x000fe400078e18ff */
[----:B--2---:R0:W-:Y:S04]  /*0430*/  STS.64 [R2+0x118], R18 ;  /* 0x0001181202007388 */ /* 0x0041e80000000a00 */
[----:B---3--:R0:W-:Y:S01]  /*0440*/  STS.64 [R0+0x118], R16 ;  /* 0x0001181000007388 */ /* 0x0081e20000000a00 */
[----:B------:R-:W-:Y:S05]  /*0450*/  @P2 BRA `(.L_x_1) ;  /* 0x0000000000542947 */ /* 0x000fea0003800000 */
[----:B0-----:R-:W-:-:S04]  /*0460*/  IADD3 R18, PT, PT, R11, -0x1, R8 ;  /* 0xffffffff0b127810 */ /* 0x001fc80007ffe008 */
[----:B------:R-:W-:Y:S02]  /*0470*/  IABS R17, R18 ;  /* 0x0000001200117213 */ /* 0x000fe40000000000 */
[----:B------:R-:W-:-:S03]  /*0480*/  ISETP.GE.AND P3, PT, R18, RZ, PT ;  /* 0x000000ff1200720c */ /* 0x000fc60003f66270 */
[----:B------:R-:W-:-:S04]  /*0490*/  IMAD.HI.U32 R16, R22, R17, RZ ;  /* 0x0000001116107227 */ /* 0x000fc800078e00ff */
[----:B------:R-:W-:-:S04]  /*04a0*/  IMAD.MOV R16, RZ, RZ, -R16 ;  /* 0x000000ffff107224 */ /* 0x000fc800078e0a10 */
[----:B------:R-:W-:-:S05]  /*04b0*/  IMAD R16, R9, R16, R17 ;  /* 0x0000001009107224 */ /* 0x000fca00078e0211 */
[----:B------:R-:W-:-:S13]  /*04c0*/  ISETP.GT.U32.AND P2, PT, R9, R16, PT ;  /* 0x000000100900720c */ /* 0x000fda0003f44070 */
[----:B------:R-:W-:-:S05]  /*04d0*/  @!P2 IMAD.IADD R16, R16, 0x1, -R9 ;  /* 0x000000011010a824 */ /* 0x000fca00078e0a09 */
[----:B------:R-:W-:-:S13]  /*04e0*/  ISETP.GT.U32.AND P2, PT, R9, R16, PT ;  /* 0x000000100900720c */ /* 0x000fda0003f44070 */
[----:B------:R-:W-:-:S05]  /*04f0*/  @!P2 IADD3 R16, PT, PT, R16, -R9, RZ ;  /* 0x800000091010a210 */ /* 0x000fca0007ffe0ff */
[----:B------:R-:W-:-:S05]  /*0500*/  @!P3 IMAD.MOV R16, RZ, RZ, -R16 ;  /* 0x000000ffff10b224 */ /* 0x000fca00078e0a10 */
[----:B------:R-:W-:-:S05]  /*0510*/  SEL R16, R23, R16, !P4 ;  /* 0x0000001017107207 */ /* 0x000fca0006000000 */
[----:B------:R-:W-:-:S04]  /*0520*/  IMAD R19, R16, R8, R27 ;  /* 0x0000000810137224 */ /* 0x000fc800078e021b */
[----:B------:R-:W-:-:S04]  /*0530*/  IMAD.WIDE R16, R19, 0x8, R12 ;  /* 0x0000000813107825 */ /* 0x000fc800078e020c */
[----:B------:R-:W-:Y:S02]  /*0540*/  IMAD.WIDE R18, R19, 0x8, R14 ;  /* 0x0000000813127825 */ /* 0x000fe400078e020e */
[----:B------:R-:W2:Y:S04]  /*0550*/  LDG.E.64.CONSTANT R16, desc[UR4][R16.64] ;  /* 0x0000000410107981 */ /* 0x000ea8000c1e9b00 */
[----:B------:R-:W3:Y:S01]  /*0560*/  LDG.E.64.CONSTANT R18, desc[UR4][R18.64] ;  /* 0x0000000412127981 */ /* 0x000ee2000c1e9b00 */
[C---:B------:R-:W-:Y:S01]  /*0570*/  IMAD R29, R20.reuse, 0x8, R7 ;  /* 0x00000008141d7824 */ /* 0x040fe200078e0207 */
[----:B------:R-:W-:-:S04]  /*0580*/  LEA R24, R20, R6, 0x3 ;  /* 0x0000000614187211 */ /* 0x000fc800078e18ff */
[----:B--2---:R1:W-:Y:S04]  /*0590*/  STS.64 [R29+0x8], R16 ;  /* 0x000008101d007388 */ /* 0x0043e80000000a00 */
[----:B---3--:R1:W-:Y:S02]  /*05a0*/  STS.64 [R24+0x8], R18 ;  /* 0x0000081218007388 */ /* 0x0083e40000000a00 */
.L_x_1:
[----:B------:R-:W-:Y:S05]  /*05b0*/  BSYNC.RECONVERGENT B0 ;  /* 0x0000000000007941 */ /* 0x000fea0003800200 */
.L_x_0:
[----:B------:R-:W-:Y:S04]  /*05c0*/  BSSY.RECONVERGENT B0, `(.L_x_2) ;  /* 0x0000017000007945 */ /* 0x000fe80003800200 */
[----:B------:R-:W-:Y:S05]  /*05d0*/  @P0 BRA `(.L_x_3) ;  /* 0x0000000000540947 */ /* 0x000fea0003800000 */
[----:B01----:R-:W-:-:S05]  /*05e0*/  IMAD.X R18, R11, 0x1, R8, PT ;  /* 0x000000010b127824 */ /* 0x003fca00038e0608 */
[----:B------:R-:W-:Y:S02]  /*05f0*/  IABS R17, R18 ;  /* 0x0000001200117213 */ /* 0x000fe40000000000 */
[----:B------:R-:W-:-:S03]  /*0600*/  ISETP.GE.AND P3, PT, R18, RZ, PT ;  /* 0x000000ff1200720c */ /* 0x000fc60003f66270 */
[----:B------:R-:W-:-:S04]  /*0610*/  IMAD.HI.U32 R16, R22, R17, RZ ;  /* 0x0000001116107227 */ /* 0x000fc800078e00ff */
[----:B------:R-:W-:-:S04]  /*0620*/  IMAD.MOV R16, RZ, RZ, -R16 ;  /* 0x000000ffff107224 */ /* 0x000fc800078e0a10 */
[----:B------:R-:W-:-:S05]  /*0630*/  IMAD R16, R9, R16, R17 ;  /* 0x0000001009107224 */ /* 0x000fca00078e0211 */
[----:B------:R-:W-:-:S13]  /*0640*/  ISETP.GT.U32.AND P2, PT, R9, R16, PT ;  /* 0x000000100900720c */ /* 0x000fda0003f44070 */
[----:B------:R-:W-:-:S04]  /*0650*/  @!P2 IADD3 R16, PT, PT, R16, -R9, RZ ;  /* 0x800000091010a210 */ /* 0x000fc80007ffe0ff */
[----:B------:R-:W-:-:S13]  /*0660*/  ISETP.GT.U32.AND P2, PT, R9, R16, PT ;  /* 0x000000100900720c */ /* 0x000fda0003f44070 */
[----:B------:R-:W-:-:S04]  /*0670*/  @!P2 IMAD.IADD R16, R16, 0x1, -R9 ;  /* 0x000000011010a824 */ /* 0x000fc800078e0a09 */
[----:B------:R-:W-:-:S05]  /*0680*/  @!P3 IMAD.MOV R16, RZ, RZ, -R16 ;  /* 0x000000ffff10b224 */ /* 0x000fca00078e0a10 */
[----:B------:R-:W-:-:S05]  /*0690*/  SEL R16, R23, R16, !P4 ;  /* 0x0000001017107207 */ /* 0x000fca0006000000 */
[----:B------:R-:W-:-:S04]  /*06a0*/  IMAD R17, R16, R8, R27 ;  /* 0x0000000810117224 */ /* 0x000fc800078e021b */
[----:B------:R-:W-:-:S04]  /*06b0*/  IMAD.WIDE R18, R17, 0x8, R12 ;  /* 0x0000000811127825 */ /* 0x000fc800078e020c */
[----:B------:R-:W-:Y:S02]  /*06c0*/  IMAD.WIDE R16, R17, 0x8, R14 ;  /* 0x0000000811107825 */ /* 0x000fe400078e020e */
[----:B------:R-:W2:Y:S04]  /*06d0*/  LDG.E.64.CONSTANT R18, desc[UR4][R18.64] ;  /* 0x0000000412127981 */ /* 0x000ea8000c1e9b00 */
[----:B------:R-:W3:Y:S01]  /*06e0*/  LDG.E.64.CONSTANT R16, desc[UR4][R16.64] ;  /* 0x0000000410107981 */ /* 0x000ee2000c1e9b00 */
[C---:B------:R-:W-:Y:S01]  /*06f0*/  LEA R27, R20.reuse, R7, 0x3 ;  /* 0x00000007141b7211 */ /* 0x040fe200078e18ff */
[----:B------:R-:W-:-:S04]  /*0700*/  IMAD R29, R20, 0x8, R6 ;  /* 0x00000008141d7824 */ /* 0x000fc800078e0206 */
[----:B--2---:R2:W-:Y:S04]  /*0710*/  STS.64 [R27+0x1218], R18 ;  /* 0x001218121b007388 */ /* 0x0045e80000000a00 */
[----:B---3--:R2:W-:Y:S02]  /*0720*/  STS.64 [R29+0x1218], R16 ;  /* 0x001218101d007388 */ /* 0x0085e40000000a00 */
.L_x_3:
[----:B------:R-:W-:Y:S05]  /*0730*/  BSYNC.RECONVERGENT B0 ;  /* 0x0000000000007941 */ /* 0x000fea0003800200 */
.L_x_2:
[----:B------:R-:W-:Y:S01]  /*0740*/  BSSY.RECONVERGENT B0, `(.L_x_4) ;  /* 0x0000017000007945 */ /* 0x000fe20003800200 */
[----:B------:R-:W-:Y:S02]  /*0750*/  LOP3.LUT P3, RZ, R20, R10, RZ, 0xfc, !PT ;  /* 0x0000000a14ff7212 */ /* 0x000fe4000786fcff */
[----:B------:R-:W-:Y:S01]  /*0760*/  ISETP.NE.OR P2, PT, R10, RZ, P5 ;  /* 0x000000ff0a00720c */ /* 0x000fe20002f45670 */
[----:B------:R-:W-:-:S12]  /*0770*/  @P1 BRA `(.L_x_5) ;  /* 0x00000000004c1947 */ /* 0x000fd80003800000 */
[----:B012---:R-:W-:-:S04]  /*0780*/  IADD3 R16, PT, PT, R21, -0x1, R8 ;  /* 0xffffffff15107810 */ /* 0x007fc80007ffe008 */
        /* <DEDUP_REMOVED lines=15> */
[----:B------:R-:W3:Y:S04]  /*0880*/  LDG.E.64.CONSTANT R16, desc[UR4][R16.64] ;  /* 0x0000000410107981 */ /* 0x000ee8000c1e9b00 */
[----:B--2---:R4:W-:Y:S04]  /*0890*/  STS.64 [R4+0x110], R18 ;  /* 0x0001101204007388 */ /* 0x0049e80000000a00 */
[----:B---3--:R4:W-:Y:S02]  /*08a0*/  STS.64 [R3+0x110], R16 ;  /* 0x0001101003007388 */ /* 0x0089e40000000a00 */
.L_x_5:
[----:B------:R-:W-:Y:S05]  /*08b0*/  BSYNC.RECONVERGENT B0 ;  /* 0x0000000000007941 */ /* 0x000fea0003800200 */
.L_x_4:
[----:B------:R-:W-:Y:S01]  /*08c0*/  BSSY.RECONVERGENT B0, `(.L_x_6) ;  /* 0x0000018000007945 */ /* 0x000fe20003800200 */
[C---:B------:R-:W-:Y:S02]  /*08d0*/  ISETP.NE.OR P1, PT, R20.reuse, R5, P0 ;  /* 0x000000051400720c */ /* 0x040fe40000725670 */
[----:B------:R-:W-:Y:S02]  /*08e0*/  ISETP.NE.OR P0, PT, R20, RZ, P0 ;  /* 0x000000ff1400720c */ /* 0x000fe40000705670 */
[----:B------:R-:W-:Y:S01]  /*08f0*/  VIMNMX R5, PT, PT, R21, R11, !PT ;  /* 0x0000000b15057248 */ /* 0x000fe20007fe0100 */
[----:B------:R-:W-:Y:S10]  /*0900*/  @P5 BRA `(.L_x_7) ;  /* 0x00000000004c5947 */ /* 0x000ff40003800000 */
[----:B012-4-:R-:W-:-:S04]  /*0910*/  IADD3.X R16, PT, PT, R21, R8, RZ, PT, !PT ;  /* 0x0000000815107210 */ /* 0x017fc80003ffe4ff */
        /* <DEDUP_REMOVED lines=18> */
.L_x_7:
[----:B------:R-:W-:Y:S05]  /*0a40*/  BSYNC.RECONVERGENT B0 ;  /* 0x0000000000007941 */ /* 0x000fea0003800200 */
.L_x_6:
[----:B------:R-:W-:Y:S01]  /*0a50*/  BSSY.RECONVERGENT B0, `(.L_x_8) ;  /* 0x0000022000007945 */ /* 0x000fe20003800200 */
[----:B------:R-:W-:-:S03]  /*0a60*/  ISETP.GE.AND P5, PT, R5, R8, PT ;  /* 0x000000080500720c */ /* 0x000fc60003fa6270 */
[----:B------:R-:W-:Y:S10]  /*0a70*/  @P3 BRA `(.L_x_9) ;  /* 0x00000000007c3947 */ /* 0x000ff40003800000 */
[--C-:B012-4-:R-:W-:Y:S02]  /*0a80*/  IADD3 R16, PT, PT, R21, -0x1, R8.reuse ;  /* 0xffffffff15107810 */ /* 0x117fe40007ffe008 */
[----:B------:R-:W-:Y:S02]  /*0a90*/  IADD3 R10, PT, PT, R11, -0x1, R8 ;  /* 0xffffffff0b0a7810 */ /* 0x000fe40007ffe008 */
[----:B------:R-:W-:Y:S02]  /*0aa0*/  IABS R5, R16 ;  /* 0x0000001000057213 */ /* 0x000fe40000000000 */
[----:B------:R-:W-:-:S03]  /*0ab0*/  IABS R3, R10 ;  /* 0x0000000a00037213 */ /* 0x000fc60000000000 */
        /* <DEDUP_REMOVED lines=8> */
[--C-:B------:R-:W-:Y:S02]  /*0b40*/  @!P6 IMAD.IADD R6, R6, 0x1, -R9.reuse ;  /* 0x000000010606e824 */ /* 0x100fe400078e0a09 */
[----:B------:R-:W-:-:S03]  /*0b50*/  @!P3 IMAD.IADD R4, R4, 0x1, -R9 ;  /* 0x000000010404b824 */ /* 0x000fc600078e0a09 */
[C---:B------:R-:W-:Y:S02]  /*0b60*/  ISETP.GT.U32.AND P3, PT, R9.reuse, R6, PT ;  /* 0x000000060900720c */ /* 0x040fe40003f64070 */
[----:B------:R-:W-:-:S11]  /*0b70*/  ISETP.GT.U32.AND P6, PT, R9, R4, PT ;  /* 0x000000040900720c */ /* 0x000fd60003fc4070 */
[----:B------:R-:W-:Y:S01]  /*0b80*/  @!P3 IMAD.IADD R6, R6, 0x1, -R9 ;  /* 0x000000010606b824 */ /* 0x000fe200078e0a09 */
[----:B------:R-:W-:Y:S02]  /*0b90*/  ISETP.GE.AND P3, PT, R16, RZ, PT ;  /* 0x000000ff1000720c */ /* 0x000fe40003f66270 */
[----:B------:R-:W-:Y:S02]  /*0ba0*/  @!P6 IADD3 R4, PT, PT, R4, -R9, RZ ;  /* 0x800000090404e210 */ /* 0x000fe40007ffe0ff */
[----:B------:R-:W-:-:S09]  /*0bb0*/  ISETP.GE.AND P6, PT, R10, RZ, PT ;  /* 0x000000ff0a00720c */ /* 0x000fd20003fc6270 */
[----:B------:R-:W-:-:S04]  /*0bc0*/  @!P3 IADD3 R6, PT, PT, -R6, RZ, RZ ;  /* 0x000000ff0606b210 */ /* 0x000fc80007ffe1ff */
[----:B------:R-:W-:Y:S01]  /*0bd0*/  @!P6 IMAD.MOV R4, RZ, RZ, -R4 ;  /* 0x000000ffff04e224 */ /* 0x000fe200078e0a04 */
[----:B------:R-:W-:-:S04]  /*0be0*/  SEL R3, R23, R6, !P4 ;  /* 0x0000000617037207 */ /* 0x000fc80006000000 */
[----:B------:R-:W-:-:S05]  /*0bf0*/  SEL R4, R23, R4, !P4 ;  /* 0x0000000417047207 */ /* 0x000fca0006000000 */
[----:B------:R-:W-:-:S04]  /*0c00*/  IMAD R3, R4, R8, R3 ;  /* 0x0000000804037224 */ /* 0x000fc800078e0203 */
[----:B------:R-:W-:-:S04]  /*0c10*/  IMAD.WIDE R4, R3, 0x8, R12 ;  /* 0x0000000803047825 */ /* 0x000fc800078e020c */
[----:B------:R-:W-:Y:S02]  /*0c20*/  IMAD.WIDE R16, R3, 0x8, R14 ;  /* 0x0000000803107825 */ /* 0x000fe400078e020e */
[----:B------:R-:W2:Y:S04]  /*0c30*/  LDG.E.64.CONSTANT R4, desc[UR4][R4.64] ;  /* 0x0000000404047981 */ /* 0x000ea8000c1e9b00 */
[----:B------:R-:W3:Y:S04]  /*0c40*/  LDG.E.64.CONSTANT R16, desc[UR4][R16.64] ;  /* 0x0000000410107981 */ /* 0x000ee8000c1e9b00 */
[----:B--2---:R0:W-:Y:S04]  /*0c50*/  STS.64 [R7], R4 ;  /* 0x0000000407007388 */ /* 0x0041e80000000a00 */
[----:B---3--:R0:W-:Y:S02]  /*0c60*/  STS.64 [R7+0x1320], R16 ;  /* 0x0013201007007388 */ /* 0x0081e40000000a00 */
.L_x_9:
[----:B------:R-:W-:Y:S05]  /*0c70*/  BSYNC.RECONVERGENT B0 ;  /* 0x0000000000007941 */ /* 0x000fea0003800200 */
.L_x_8:
[----:B------:R-:W-:Y:S04]  /*0c80*/  BSSY.RECONVERGENT B0, `(.L_x_10) ;  /* 0x0000021000007945 */ /* 0x000fe80003800200 */
[----:B------:R-:W-:Y:S05]  /*0c90*/  @P2 BRA `(.L_x_11) ;  /* 0x00000000007c2947 */ /* 0x000fea0003800000 */
[--C-:B------:R-:W-:Y:S01]  /*0ca0*/  IADD3 R10, PT, PT, R11, -0x1, R8.reuse ;  /* 0xffffffff0b0a7810 */ /* 0x100fe20007ffe008 */
[----:B012-4-:R-:W-:-:S03]  /*0cb0*/  IMAD.X R16, R21, 0x1, R8, PT ;  /* 0x0000000115107824 */ /* 0x017fc600038e0608 */
[----:B------:R-:W-:Y:S02]  /*0cc0*/  IABS R3, R10 ;  /* 0x0000000a00037213 */ /* 0x000fe40000000000 */
[----:B------:R-:W-:-:S03]  /*0cd0*/  IABS R5, R16 ;  /* 0x0000001000057213 */ /* 0x000fc60000000000 */
[----:B------:R-:W-:-:S04]  /*0ce0*/  IMAD.HI.U32 R4, R22, R3, RZ ;  /* 0x0000000316047227 */ /* 0x000fc800078e00ff */
[----:B------:R-:W-:Y:S02]  /*0cf0*/  IMAD.MOV R4, RZ, RZ, -R4 ;  /* 0x000000ffff047224 */ /* 0x000fe400078e0a04 */
[----:B------:R-:W-:-:S04]  /*0d00*/  IMAD.HI.U32 R6, R22, R5, RZ ;  /* 0x0000000516067227 */ /* 0x000fc800078e00ff */
[----:B------:R-:W-:Y:S01]  /*0d10*/  IMAD R4, R9, R4, R3 ;  /* 0x0000000409047224 */ /* 0x000fe200078e0203 */
[----:B------:R-:W-:-:S04]  /*0d20*/  IADD3 R6, PT, PT, -R6, RZ, RZ ;  /* 0x000000ff06067210 */ /* 0x000fc80007ffe1ff */
[C---:B------:R-:W-:Y:S01]  /*0d30*/  ISETP.GT.U32.AND P2, PT, R9.reuse, R4, PT ;  /* 0x000000040900720c */ /* 0x040fe20003f44070 */
[----:B------:R-:W-:-:S05]  /*0d40*/  IMAD R6, R9, R6, R5 ;  /* 0x0000000609067224 */ /* 0x000fca00078e0205 */
[----:B------:R-:W-:-:S07]  /*0d50*/  ISETP.GT.U32.AND P3, PT, R9, R6, PT ;  /* 0x000000060900720c */ /* 0x000fce0003f64070 */
[----:B------:R-:W-:-:S05]  /*0d60*/  @!P2 IMAD.IADD R4, R4, 0x1, -R9 ;  /* 0x000000010404a824 */ /* 0x000fca00078e0a09 */
[----:B------:R-:W-:Y:S01]  /*0d70*/  ISETP.GT.U32.AND P2, PT, R9, R4, PT ;  /* 0x000000040900720c */ /* 0x000fe20003f44070 */
[----:B------:R-:W-:Y:S01]  /*0d80*/  @!P3 IMAD.IADD R6, R6, 0x1, -R9 ;  /* 0x000000010606b824 */ /* 0x000fe200078e0a09 */
[----:B------:R-:W-:-:S04]  /*0d90*/  ISETP.GE.AND P3, PT, R10, RZ, PT ;  /* 0x000000ff0a00720c */ /* 0x000fc80003f66270 */
[----:B------:R-:W-:-:S07]  /*0da0*/  ISETP.GT.U32.AND P6, PT, R9, R6, PT ;  /* 0x000000060900720c */ /* 0x000fce0003fc4070 */
[----:B------:R-:W-:Y:S02]  /*0db0*/  @!P2 IADD3 R4, PT, PT, R4, -R9, RZ ;  /* 0x800000090404a210 */ /* 0x000fe40007ffe0ff */
[----:B------:R-:W-:-:S03]  /*0dc0*/  ISETP.GE.AND P2, PT, R16, RZ, PT ;  /* 0x000000ff1000720c */ /* 0x000fc60003f46270 */
[----:B------:R-:W-:Y:S02]  /*0dd0*/  @!P3 IMAD.MOV R4, RZ, RZ, -R4 ;  /* 0x000000ffff04b224 */ /* 0x000fe400078e0a04 */
[----:B------:R-:W-:-:S03]  /*0de0*/  @!P6 IMAD.IADD R6, R6, 0x1, -R9 ;  /* 0x000000010606e824 */ /* 0x000fc600078e0a09 */
[----:B------:R-:W-:-:S05]  /*0df0*/  SEL R4, R23, R4, !P4 ;  /* 0x0000000417047207 */ /* 0x000fca0006000000 */
[----:B------:R-:W-:-:S04]  /*0e00*/  @!P2 IADD3 R6, PT, PT, -R6, RZ, RZ ;  /* 0x000000ff0606a210 */ /* 0x000fc80007ffe1ff */
        /* <DEDUP_REMOVED lines=8> */
.L_x_11:
[----:B------:R-:W-:Y:S05]  /*0e90*/  BSYNC.RECONVERGENT B0 ;  /* 0x0000000000007941 */ /* 0x000fea0003800200 */
.L_x_10:
[----:B------:R-:W-:Y:S04]  /*0ea0*/  BSSY.RECONVERGENT B0, `(.L_x_12) ;  /* 0x0000021000007945 */ /* 0x000fe80003800200 */
[----:B------:R-:W-:Y:S05]  /*0eb0*/  @P0 BRA `(.L_x_13) ;  /* 0x00000000007c0947 */ /* 0x000fea0003800000 */
[--C-:B------:R-:W-:Y:S01]  /*0ec0*/  IMAD.X R10, R11, 0x1, R8.reuse, PT ;  /* 0x000000010b0a7824 */ /* 0x100fe200038e0608 */
[----:B012-4-:R-:W-:-:S04]  /*0ed0*/  IADD3 R16, PT, PT, R21, -0x1, R8 ;  /* 0xffffffff15107810 */ /* 0x017fc80007ffe008 */
[----:B------:R-:W-:Y:S02]  /*0ee0*/  IABS R5, R16 ;  /* 0x0000001000057213 */ /* 0x000fe40000000000 */
[----:B------:R-:W-:Y:S02]  /*0ef0*/  IABS R3, R10 ;  /* 0x0000000a00037213 */ /* 0x000fe40000000000 */
[----:B------:R-:W-:Y:S01]  /*0f00*/  ISETP.GE.AND P6, PT, R16, RZ, PT ;  /* 0x000000ff1000720c */ /* 0x000fe20003fc6270 */
        /* <DEDUP_REMOVED lines=8> */
[--C-:B------:R-:W-:Y:S01]  /*0f90*/  @!P2 IMAD.IADD R6, R6, 0x1, -R9.reuse ;  /* 0x000000010606a824 */ /* 0x100fe200078e0a09 */
[----:B------:R-:W-:Y:S01]  /*0fa0*/  ISETP.GE.AND P2, PT, R10, RZ, PT ;  /* 0x000000ff0a00720c */ /* 0x000fe20003f46270 */
[----:B------:R-:W-:-:S03]  /*0fb0*/  @!P0 IMAD.IADD R4, R4, 0x1, -R9 ;  /* 0x0000000104048824 */ /* 0x000fc600078e0a09 */
[C---:B------:R-:W-:Y:S02]  /*0fc0*/  ISETP.GT.U32.AND P3, PT, R9.reuse, R6, PT ;  /* 0x000000060900720c */ /* 0x040fe40003f64070 */
[----:B------:R-:W-:-:S11]  /*0fd0*/  ISETP.GT.U32.AND P0, PT, R9, R4, PT ;  /* 0x000000040900720c */ /* 0x000fd60003f04070 */
[----:B------:R-:W-:Y:S02]  /*0fe0*/  @!P3 IMAD.IADD R6, R6, 0x1, -R9 ;  /* 0x000000010606b824 */ /* 0x000fe400078e0a09 */
[----:B------:R-:W-:-:S03]  /*0ff0*/  @!P0 IADD3 R4, PT, PT, R4, -R9, RZ ;  /* 0x8000000904048210 */ /* 0x000fc60007ffe0ff */
[----:B------:R-:W-:Y:S02]  /*1000*/  @!P6 IADD3 R6, PT, PT, -R6, RZ, RZ ;  /* 0x000000ff0606e210 */ /* 0x000fe40007ffe1ff */
[----:B------:R-:W-:Y:S02]  /*1010*/  @!P2 IMAD.MOV R4, RZ, RZ, -R4 ;  /* 0x000000ffff04a224 */ /* 0x000fe400078e0a04 */
[----:B------:R-:W-:-:S03]  /*1020*/  SEL R3, R23, R6, !P4 ;  /* 0x0000000617037207 */ /* 0x000fc60006000000 */
        /* <DEDUP_REMOVED lines=8> */
.L_x_13:
[----:B------:R-:W-:Y:S05]  /*10b0*/  BSYNC.RECONVERGENT B0 ;  /* 0x0000000000007941 */ /* 0x000fea0003800200 */
.L_x_12:
[----:B------:R-:W-:Y:S04]  /*10c0*/  BSSY.RECONVERGENT B0, `(.L_x_14) ;  /* 0x0000021000007945 */ /* 0x000fe80003800200 */
[----:B------:R-:W-:Y:S05]  /*10d0*/  @P1 BRA `(.L_x_15) ;  /* 0x00000000007c1947 */ /* 0x000fea0003800000 */
[--C-:B------:R-:W-:Y:S02]  /*10e0*/  IMAD.X R10, R11, 0x1, R8.reuse, PT ;  /* 0x000000010b0a7824 */ /* 0x100fe400038e0608 */
[----:B012-4-:R-:W-:-:S03]  /*10f0*/  IMAD.X R16, R21, 0x1, R8, PT ;  /* 0x0000000115107824 */ /* 0x017fc600038e0608 */
        /* <DEDUP_REMOVED lines=29> */
.L_x_15:
[----:B------:R-:W-:Y:S05]  /*12d0*/  BSYNC.RECONVERGENT B0 ;  /* 0x0000000000007941 */ /* 0x000fea0003800200 */
.L_x_14:
[----:B------:R-:W-:Y:S06]  /*12e0*/  BAR.SYNC.DEFER_BLOCKING 0x0 ;  /* 0x0000000000007b1d */ /* 0x000fec0000010000 */
[----:B------:R-:W-:Y:S05]  /*12f0*/  @P5 EXIT ;  /* 0x000000000000594d */ /* 0x000fea0003800000 */
[----:B012-4-:R-:W-:Y:S01]  /*1300*/  LDS.64 R16, [R0+0x228] ;  /* 0x0002280000107984 */ /* 0x017fe20000000a00 */
[----:B------:R-:W0:Y:S01]  /*1310*/  LDCU.64 UR6, c[0x0][0x3a8] ;  /* 0x00007500ff0677ac */ /* 0x000e220008000a00 */
[----:B------:R-:W-:Y:S02]  /*1320*/  IMAD R11, R11, R8, R21 ;  /* 0x000000080b0b7224 */ /* 0x000fe400078e0215 */
[----:B------:R-:W1:Y:S01]  /*1330*/  LDS.64 R14, [R0+0x8] ;  /* 0x00000800000e7984 */ /* 0x000e620000000a00 */
[----:B------:R-:W2:Y:S03]  /*1340*/  LDCU.128 UR8, c[0x0][0x3b0] ;  /* 0x00007600ff0877ac */ /* 0x000ea60008000c00 */
[----:B------:R-:W-:Y:S04]  /*1350*/  LDS.64 R18, [R2+0x228] ;  /* 0x0002280002127984 */ /* 0x000fe80000000a00 */
[----:B------:R-:W3:Y:S04]  /*1360*/  LDS.64 R22, [R2+0x8] ;  /* 0x0000080002167984 */ /* 0x000ee80000000a00 */
[----:B------:R-:W4:Y:S04]  /*1370*/  LDS.64 R4, [R0+0x120] ;  /* 0x0001200000047984 */ /* 0x000f280000000a00 */
[----:B------:R-:W5:Y:S04]  /*1380*/  LDS.64 R12, [R2+0x120] ;  /* 0x00012000020c7984 */ /* 0x000f680000000a00 */
[----:B------:R-:W0:Y:S04]  /*1390*/  LDS.64 R28, [R0+0x110] ;  /* 0x00011000001c7984 */ /* 0x000e280000000a00 */
[----:B------:R-:W2:Y:S04]  /*13a0*/  LDS.64 R6, [R2+0x110] ;  /* 0x0001100002067984 */ /* 0x000ea80000000a00 */
[----:B------:R-:W-:Y:S04]  /*13b0*/  LDS.64 R26, [R2+0x118] ;  /* 0x00011800021a7984 */ /* 0x000fe80000000a00 */
[----:B------:R-:W2:Y:S01]  /*13c0*/  LDS.64 R24, [R0+0x118] ;  /* 0x0001180000187984 */ /* 0x000ea20000000a00 */
[----:B-1----:R-:W-:-:S02]  /*13d0*/  DADD R14, R16, R14 ;  /* 0x00000000100e7229 */ /* 0x002fc4000000000e */
[----:B---3--:R-:W-:-:S06]  /*13e0*/  DADD R18, R18, R22 ;  /* 0x0000000012127229 */ /* 0x008fcc0000000016 */
[----:B----4-:R-:W-:Y:S01]  /*13f0*/  DADD R14, R14, R4 ;  /* 0x000000000e0e7229 */ /* 0x010fe20000000004 */
[----:B------:R-:W1:Y:S01]  /*1400*/  LDC.64 R4, c[0x0][0x3c0] ;  /* 0x0000f000ff047b82 */ /* 0x000e620000000a00 */
[----:B-----5:R-:W-:-:S06]  /*1410*/  DADD R12, R18, R12 ;  /* 0x00000000120c7229 */ /* 0x020fcc000000000c */
[----:B0-----:R-:W-:Y:S02]  /*1420*/  DADD R14, R14, R28 ;  /* 0x000000000e0e7229 */ /* 0x001fe4000000001c */
[----:B--2---:R-:W-:Y:S02]  /*1430*/  DADD R6, R12, R6 ;  /* 0x000000000c067229 */ /* 0x004fe40000000006 */
[----:B------:R-:W0:Y:S01]  /*1440*/  LDC.64 R12, c[0x0][0x398] ;  /* 0x0000e600ff0c7b82 */ /* 0x000e220000000a00 */
[----:B------:R-:W-:-:S05]  /*1450*/  DMUL R2, R26, R24 ;  /* 0x000000181a027228 */ /* 0x000fca0000000000 */
[----:B------:R-:W-:Y:S02]  /*1460*/  DFMA R16, R26, -4, R6 ;  /* 0xc01000001a10782b */ /* 0x000fe40000000006 */
[----:B------:R-:W-:Y:S01]  /*1470*/  DFMA R18, R24, -4, R14 ;  /* 0xc01000001812782b */ /* 0x000fe2000000000e */
[----:B------:R-:W2:Y:S01]  /*1480*/  LDC.64 R6, c[0x0][0x390] ;  /* 0x0000e400ff067b82 */ /* 0x000ea20000000a00 */
[----:B-1----:R-:W-:Y:S02]  /*1490*/  DADD R4, R4, UR10 ;  /* 0x0000000a04047e29 */ /* 0x002fe40008000000 */
[----:B------:R-:W-:-:S05]  /*14a0*/  DMUL R2, R24, R2 ;  /* 0x0000000218027228 */ /* 0x000fca0000000000 */
[----:B------:R-:W1:Y:S03]  /*14b0*/  LDC.64 R14, c[0x0][0x3c8] ;  /* 0x0000f200ff0e7b82 */ /* 0x000e660000000a00 */
[--C-:B------:R-:W-:Y:S02]  /*14c0*/  DFMA R16, R16, UR6, -R2.reuse ;  /* 0x0000000610107c2b */ /* 0x100fe40008000802 */
[----:B------:R-:W-:Y:S01]  /*14d0*/  DFMA R18, R18, UR8, R2 ;  /* 0x0000000812127c2b */ /* 0x000fe20008000002 */
[----:B0-----:R-:W-:Y:S01]  /*14e0*/  IMAD.WIDE R12, R11, 0x8, R12 ;  /* 0x000000080b0c7825 */ /* 0x001fe200078e020c */
[----:B------:R-:W-:-:S06]  /*14f0*/  DADD R2, -R26, 1 ;  /* 0x3ff000001a027429 */ /* 0x000fcc0000000100 */
[----:B------:R-:W-:Y:S02]  /*1500*/  DFMA R4, R24, -R4, R18 ;  /* 0x800000041804722b */ /* 0x000fe40000000012 */
[----:B------:R-:W-:Y:S01]  /*1510*/  DFMA R2, R2, UR10, R16 ;  /* 0x0000000a02027c2b */ /* 0x000fe20008000010 */
[----:B--2---:R-:W-:-:S07]  /*1520*/  IMAD.WIDE R6, R11, 0x8, R6 ;  /* 0x000000080b067825 */ /* 0x004fce00078e0206 */
[-C--:B-1----:R-:W-:Y:S02]  /*1530*/  DFMA R2, R2, R14.reuse, R26 ;  /* 0x0000000e0202722b */ /* 0x082fe4000000001a */
[----:B------:R-:W-:-:S05]  /*1540*/  DFMA R4, R4, R14, R24 ;  /* 0x0000000e0404722b */ /* 0x000fca0000000018 */
[----:B------:R-:W-:Y:S04]  /*1550*/  STG.E.64 desc[UR4][R6.64], R2 ;  /* 0x0000000206007986 */ /* 0x000fe8000c101b04 */
[----:B------:R-:W-:Y:S01]  /*1560*/  STG.E.64 desc[UR4][R12.64], R4 ;  /* 0x000000040c007986 */ /* 0x000fe2000c101b04 */
[----:B------:R-:W-:Y:S05]  /*1570*/  EXIT ;  /* 0x000000000000794d */ /* 0x000fea0003800000 */
.L_x_16:
[----:B------:R-:W-:-:S00]  /*1580*/  BRA `(.L_x_16) ;  /* 0xfffffffc00fc7947 */ /* 0x000fc0000383ffff */
[----:B------:R-:W-:-:S00]  /*1590*/  NOP ;  /* 0x0000000000007918 */ /* 0x000fc00000000000 */
        /* <DEDUP_REMOVED lines=14> */
.L_x_17:


//--------------------- .nv.shared._Z17gray_scott_kernelPKdS0_PdS1_iddddd --------------------------
	.section	.nv.shared._Z17gray_scott_kernelPKdS0_PdS1_iddddd,"aw",@nobits
	.sectionflags	@""
	.align	8
.nv.shared._Z17gray_scott_kernelPKdS0_PdS1_iddddd:
	.zero		10816


//--------------------- .nv.shared.reserved.0     --------------------------
	.section	.nv.shared.reserved.0,"aw",@nobits
	.weak		__nv_reservedSMEM_offset_0_alias
	.size		__nv_reservedSMEM_offset_0_alias, 0, 64
	.other		__nv_reservedSMEM_offset_0_alias,@"STO_CUDA_RESERVED_SHARED STV_DEFAULT"
__nv_reservedSMEM_offset_0_alias:
	.zero		0
	.zero		64


//--------------------- .nv.constant0._Z17gray_scott_kernelPKdS0_PdS1_iddddd --------------------------
	.section	.nv.constant0._Z17gray_scott_kernelPKdS0_PdS1_iddddd,"a",@progbits
	.sectionflags	@""
	.align	4
.nv.constant0._Z17gray_scott_kernelPKdS0_PdS1_iddddd:
	.zero		976


//--------------------- SYMBOLS --------------------------

	.type		.nv.reservedSmem.offset0,@object
	.size		.nv.reservedSmem.offset0,0x4
	.type		.nv.reservedSmem.cap,@object
	.size		.nv.reservedSmem.cap,0x4
